	.headerflags	@"EF_CUDA_TEXMODE_UNIFIED EF_CUDA_64BIT_ADDRESS EF_CUDA_ACCELERATORS EF_CUDA_SM90 EF_CUDA_VIRTUAL_SM(EF_CUDA_SM90)"
	.elftype	@"ET_EXEC"


//--------------------- .nv.info                  --------------------------
	.section	.nv.info,"",@"SHT_CUDA_INFO"
	.align	4


	//----- nvinfo : EIATTR_REGCOUNT
	.align		4
        /*0000*/ 	.byte	0x04, 0x2f
        /*0002*/ 	.short	(.L_3 - .L_2)
	.align		4
.L_2:
        /*0004*/ 	.word	index@(triton_poi_fused__native_batch_norm_legit_no_training_convolution_relu_9)
        /*0008*/ 	.word	0x00000017


	//----- nvinfo : EIATTR_MIN_STACK_SIZE
	.align		4
.L_3:
        /*000c*/ 	.byte	0x04, 0x12
        /*000e*/ 	.short	(.L_5 - .L_4)
	.align		4
.L_4:
        /*0010*/ 	.word	index@(triton_poi_fused__native_batch_norm_legit_no_training_convolution_relu_9)
        /*0014*/ 	.word	0x00000000


	//----- nvinfo : EIATTR_FRAME_SIZE
	.align		4
.L_5:
        /*0018*/ 	.byte	0x04, 0x11
        /*001a*/ 	.short	(.L_7 - .L_6)
	.align		4
.L_6:
        /*001c*/ 	.word	index@(triton_poi_fused__native_batch_norm_legit_no_training_convolution_relu_9)
        /*0020*/ 	.word	0x00000000


	//----- nvinfo : EIATTR_MIN_STACK_SIZE
	.align		4
.L_7:
        /*0024*/ 	.byte	0x04, 0x12
        /*0026*/ 	.short	(.L_9 - .L_8)
	.align		4
.L_8:
        /*0028*/ 	.word	index@(triton_poi_fused__native_batch_norm_legit_no_training_convolution_relu_9)
        /*002c*/ 	.word	0x00000000
.L_9:


//--------------------- .nv.info.triton_poi_fused__native_batch_norm_legit_no_training_convolution_relu_9 --------------------------
	.section	.nv.info.triton_poi_fused__native_batch_norm_legit_no_training_convolution_relu_9,"",@"SHT_CUDA_INFO"
	.sectionflags	@""
	.align	4


	//----- nvinfo : EIATTR_CUDA_API_VERSION
	.align		4
        /*0000*/ 	.byte	0x04, 0x37
        /*0002*/ 	.short	(.L_11 - .L_10)
.L_10:
        /*0004*/ 	.word	0x0000007c


	//----- nvinfo : EIATTR_KPARAM_INFO
	.align		4
.L_11:
        /*0008*/ 	.byte	0x04, 0x17
        /*000a*/ 	.short	(.L_13 - .L_12)
.L_12:
        /*000c*/ 	.word	0x00000000
        /*0010*/ 	.short	0x0007
        /*0012*/ 	.short	0x0038
        /*0014*/ 	.byte	0x00, 0xf0, 0x11, 0x00


	//----- nvinfo : EIATTR_KPARAM_INFO
	.align		4
.L_13:
        /*0018*/ 	.byte	0x04, 0x17
        /*001a*/ 	.short	(.L_15 - .L_14)
.L_14:
        /*001c*/ 	.word	0x00000000
        /*0020*/ 	.short	0x0006
        /*0022*/ 	.short	0x0030
        /*0024*/ 	.byte	0x00, 0xf4, 0x21, 0x00


	//----- nvinfo : EIATTR_KPARAM_INFO
	.align		4
.L_15:
        /*0028*/ 	.byte	0x04, 0x17
        /*002a*/ 	.short	(.L_17 - .L_16)
.L_16:
        /*002c*/ 	.word	0x00000000
        /*0030*/ 	.short	0x0005
        /*0032*/ 	.short	0x0028
        /*0034*/ 	.byte	0x00, 0xf4, 0x21, 0x00


	//----- nvinfo : EIATTR_KPARAM_INFO
	.align		4
.L_17:
        /*0038*/ 	.byte	0x04, 0x17
        /*003a*/ 	.short	(.L_19 - .L_18)
.L_18:
        /*003c*/ 	.word	0x00000000
        /*0040*/ 	.short	0x0004
        /*0042*/ 	.short	0x0020
        /*0044*/ 	.byte	0x00, 0xf4, 0x21, 0x00


	//----- nvinfo : EIATTR_KPARAM_INFO
	.align		4
.L_19:
        /*0048*/ 	.byte	0x04, 0x17
        /*004a*/ 	.short	(.L_21 - .L_20)
.L_20:
        /*004c*/ 	.word	0x00000000
        /*0050*/ 	.short	0x0003
        /*0052*/ 	.short	0x0018
        /*0054*/ 	.byte	0x00, 0xf4, 0x21, 0x00


	//----- nvinfo : EIATTR_KPARAM_INFO
	.align		4
.L_21:
        /*0058*/ 	.byte	0x04, 0x17
        /*005a*/ 	.short	(.L_23 - .L_22)
.L_22:
        /*005c*/ 	.word	0x00000000
        /*0060*/ 	.short	0x0002
        /*0062*/ 	.short	0x0010
        /*0064*/ 	.byte	0x00, 0xf4, 0x21, 0x00


	//----- nvinfo : EIATTR_KPARAM_INFO
	.align		4
.L_23:
        /*0068*/ 	.byte	0x04, 0x17
        /*006a*/ 	.short	(.L_25 - .L_24)
.L_24:
        /*006c*/ 	.word	0x00000000
        /*0070*/ 	.short	0x0001
        /*0072*/ 	.short	0x0008
        /*0074*/ 	.byte	0x00, 0xf4, 0x21, 0x00


	//----- nvinfo : EIATTR_KPARAM_INFO
	.align		4
.L_25:
        /*0078*/ 	.byte	0x04, 0x17
        /*007a*/ 	.short	(.L_27 - .L_26)
.L_26:
        /*007c*/ 	.word	0x00000000
        /*0080*/ 	.short	0x0000
        /*0082*/ 	.short	0x0000
        /*0084*/ 	.byte	0x00, 0xf4, 0x21, 0x00


	//----- nvinfo : EIATTR_SPARSE_MMA_MASK
	.align		4
.L_27:
        /*0088*/ 	.byte	0x03, 0x50
        /*008a*/ 	.short	0x0000


	//----- nvinfo : EIATTR_MAXREG_COUNT
	.align		4
        /*008c*/ 	.byte	0x03, 0x1b
        /*008e*/ 	.short	0x00ff


	//----- nvinfo : EIATTR_EXIT_INSTR_OFFSETS
	.align		4
        /*0090*/ 	.byte	0x04, 0x1c
        /*0092*/ 	.short	(.L_29 - .L_28)


	//   ....[0]....
.L_28:
        /*0094*/ 	.word	0x00000370


	//   ....[1]....
        /*0098*/ 	.word	0x00000390


	//----- nvinfo : EIATTR_REQNTID
	.align		4
.L_29:
        /*009c*/ 	.byte	0x04, 0x10
        /*009e*/ 	.short	(.L_31 - .L_30)
.L_30:
        /*00a0*/ 	.word	0x00000080
        /*00a4*/ 	.word	0x00000001
        /*00a8*/ 	.word	0x00000001


	//----- nvinfo : EIATTR_CBANK_PARAM_SIZE
	.align		4
.L_31:
        /*00ac*/ 	.byte	0x03, 0x19
        /*00ae*/ 	.short	0x003c


	//----- nvinfo : EIATTR_PARAM_CBANK
	.align		4
        /*00b0*/ 	.byte	0x04, 0x0a
        /*00b2*/ 	.short	(.L_33 - .L_32)
	.align		4
.L_32:
        /*00b4*/ 	.word	index@(.nv.constant0.triton_poi_fused__native_batch_norm_legit_no_training_convolution_relu_9)
        /*00b8*/ 	.short	0x0210
        /*00ba*/ 	.short	0x003c


	//----- nvinfo : EIATTR_SW_WAR
	.align		4
.L_33:
        /*00bc*/ 	.byte	0x04, 0x36
        /*00be*/ 	.short	(.L_35 - .L_34)
.L_34:
        /*00c0*/ 	.word	0x00000008
.L_35:


//--------------------- .nv.callgraph             --------------------------
	.section	.nv.callgraph,"",@"SHT_CUDA_CALLGRAPH"
	.align	4
	.sectionentsize	8
	.align		4
        /*0000*/ 	.word	0x00000000
	.align		4
        /*0004*/ 	.word	0xffffffff
	.align		4
        /*0008*/ 	.word	0x00000000
	.align		4
        /*000c*/ 	.word	0xfffffffe
	.align		4
        /*0010*/ 	.word	0x00000000
	.align		4
        /*0014*/ 	.word	0xfffffffd
	.align		4
        /*0018*/ 	.word	0x00000000
	.align		4
        /*001c*/ 	.word	0xfffffffc


//--------------------- .nv.constant4             --------------------------
	.section	.nv.constant4,"a",@progbits
	.align	8
	.align		8
.nv.constant4:
        /*0000*/ 	.dword	_$_str
	.align		8
        /*0008*/ 	.dword	_$_str_$_2


//--------------------- .text.triton_poi_fused__native_batch_norm_legit_no_training_convolution_relu_9 --------------------------
	.section	.text.triton_poi_fused__native_batch_norm_legit_no_training_convolution_relu_9,"ax",@progbits
	.align	128
        .global         triton_poi_fused__native_batch_norm_legit_no_training_convolution_relu_9
        .type           triton_poi_fused__native_batch_norm_legit_no_training_convolution_relu_9,@function
        .size           triton_poi_fused__native_batch_norm_legit_no_training_convolution_relu_9,(.L_x_1 - triton_poi_fused__native_batch_norm_legit_no_training_convolution_relu_9)
        .other          triton_poi_fused__native_batch_norm_legit_no_training_convolution_relu_9,@"STO_CUDA_ENTRY STV_DEFAULT"
triton_poi_fused__native_batch_norm_legit_no_training_convolution_relu_9:
.text.triton_poi_fused__native_batch_norm_legit_no_training_convolution_relu_9:
[----:B------:R-:W0:Y:S01]  /*0000*/  LDC R1, c[0x0][0x28] ;  /* 0x00000a00ff017b82 */ /* 0x000e220000000800 */
[----:B------:R-:W1:Y:S07]  /*0010*/  S2R R0, SR_TID.X ;  /* 0x0000000000007919 */ /* 0x000e6e0000002100 */
[----:B------:R-:W2:Y:S01]  /*0020*/  LDC.64 R12, c[0x0][0x228] ;  /* 0x00008a00ff0c7b82 */ /* 0x000ea20000000a00 */
[----:B------:R-:W-:Y:S01]  /*0030*/  CS2R R4, SRZ ;  /* 0x0000000000047805 */ /* 0x000fe2000001ff00 */
[----:B------:R-:W-:Y:S01]  /*0040*/  ULDC.64 UR4, c[0x0][0x208] ;  /* 0x0000820000047ab9 */ /* 0x000fe20000000a00 */
[----:B------:R-:W3:Y:S05]  /*0050*/  S2R R3, SR_CTAID.X ;  /* 0x0000000000037919 */ /* 0x000eea0000002500 */
[----:B------:R-:W4:Y:S08]  /*0060*/  LDC.64 R10, c[0x0][0x218] ;  /* 0x00008600ff0a7b82 */ /* 0x000f300000000a00 */
[----:B------:R-:W5:Y:S08]  /*0070*/  LDC.64 R14, c[0x0][0x220] ;  /* 0x00008800ff0e7b82 */ /* 0x000f700000000a00 */
[----:B------:R-:W5:Y:S01]  /*0080*/  LDC.64 R16, c[0x0][0x230] ;  /* 0x00008c00ff107b82 */ /* 0x000f620000000a00 */
[----:B-1----:R-:W-:-:S07]  /*0090*/  LOP3.LUT R0, R0, 0x7f, RZ, 0xc0, !PT ;  /* 0x0000007f00007812 */ /* 0x002fce00078ec0ff */
[----:B------:R-:W1:Y:S01]  /*00a0*/  LDC.64 R6, c[0x0][0x238] ;  /* 0x00008e00ff067b82 */ /* 0x000e620000000a00 */
[----:B---3--:R-:W-:Y:S02]  /*00b0*/  SHF.R.S32.HI R2, RZ, 0x18, R3 ;  /* 0x00000018ff027819 */ /* 0x008fe40000011403 */
[----:B------:R-:W-:Y:S02]  /*00c0*/  LEA R0, R3, R0, 0x7 ;  /* 0x0000000003007211 */ /* 0x000fe400078e38ff */
[----:B------:R-:W-:Y:S02]  /*00d0*/  SGXT R3, R2, 0x1 ;  /* 0x000000010203781a */ /* 0x000fe40000000200 */
[----:B------:R-:W-:Y:S02]  /*00e0*/  ISETP.GE.AND P0, PT, R0, 0x800, PT ;  /* 0x000008000000780c */ /* 0x000fe40003f06270 */
[----:B------:R-:W-:-:S04]  /*00f0*/  LEA.HI R3, R3, R0, RZ, 0x4 ;  /* 0x0000000003037211 */ /* 0x000fc800078f20ff */
[----:B------:R-:W-:-:S04]  /*0100*/  SHF.R.S32.HI R3, RZ, 0x4, R3 ;  /* 0x00000004ff037819 */ /* 0x000fc80000011403 */
[----:B------:R-:W-:-:S04]  /*0110*/  LEA.HI R2, R3, R3, RZ, 0x5 ;  /* 0x0000000303027211 */ /* 0x000fc800078f28ff */
[----:B------:R-:W-:-:S04]  /*0120*/  LOP3.LUT R2, R2, 0xffffffe0, RZ, 0xc0, !PT ;  /* 0xffffffe002027812 */ /* 0x000fc800078ec0ff */
[----:B------:R-:W-:Y:S02]  /*0130*/  IADD3 R19, R3, -R2, RZ ;  /* 0x8000000203137210 */ /* 0x000fe40007ffe0ff */
[----:B------:R-:W3:Y:S03]  /*0140*/  LDC.64 R2, c[0x0][0x210] ;  /* 0x00008400ff027b82 */ /* 0x000ee60000000a00 */
[----:B--2---:R-:W-:-:S05]  /*0150*/  IMAD.WIDE R12, R19, 0x4, R12 ;  /* 0x00000004130c7825 */ /* 0x004fca00078e020c */
[----:B------:R5:W2:Y:S01]  /*0160*/  @!P0 LDG.E.EL R4, desc[UR4][R12.64] ;  /* 0x000000040c048981 */ /* 0x000aa2000c2e1900 */
[----:B------:R-:W-:Y:S01]  /*0170*/  CS2R R8, SRZ ;  /* 0x0000000000087805 */ /* 0x000fe2000001ff00 */
[----:B----4-:R-:W-:-:S05]  /*0180*/  IMAD.WIDE R10, R19, 0x4, R10 ;  /* 0x00000004130a7825 */ /* 0x010fca00078e020a */
[----:B------:R4:W2:Y:S01]  /*0190*/  @!P0 LDG.E.EL R8, desc[UR4][R10.64] ;  /* 0x000000040a088981 */ /* 0x0008a2000c2e1900 */
[----:B-----5:R-:W-:-:S04]  /*01a0*/  IMAD.WIDE R12, R19, 0x4, R14 ;  /* 0x00000004130c7825 */ /* 0x020fc800078e020e */
[----:B---3--:R-:W-:Y:S01]  /*01b0*/  IMAD.WIDE R2, R0, 0x4, R2 ;  /* 0x0000000400027825 */ /* 0x008fe200078e0202 */
[----:B------:R-:W3:Y:S04]  /*01c0*/  @!P0 LDG.E.EL R9, desc[UR4][R12.64] ;  /* 0x000000040c098981 */ /* 0x000ee8000c2e1900 */
[----:B------:R-:W5:Y:S01]  /*01d0*/  @!P0 LDG.E R5, desc[UR4][R2.64] ;  /* 0x0000000402058981 */ /* 0x000f62000c1e1900 */
[----:B0-----:R-:W-:-:S04]  /*01e0*/  IMAD.WIDE R14, R19, 0x4, R16 ;  /* 0x00000004130e7825 */ /* 0x001fc800078e0210 */
[----:B-1----:R-:W-:Y:S01]  /*01f0*/  IMAD.WIDE R16, R19, 0x4, R6 ;  /* 0x0000000413107825 */ /* 0x002fe200078e0206 */
[----:B------:R-:W-:Y:S01]  /*0200*/  CS2R R18, SRZ ;  /* 0x0000000000127805 */ /* 0x000fe2000001ff00 */
[----:B----4-:R-:W-:Y:S01]  /*0210*/  HFMA2.MMA R11, -RZ, RZ, 1.625, 0 ;  /* 0x3e800000ff0b7435 */ /* 0x010fe200000001ff */
[----:B------:R-:W0:Y:S04]  /*0220*/  LDC.64 R6, c[0x0][0x240] ;  /* 0x00009000ff067b82 */ /* 0x000e280000000a00 */
[----:B------:R-:W4:Y:S04]  /*0230*/  @!P0 LDG.E.EL R18, desc[UR4][R14.64] ;  /* 0x000000040e128981 */ /* 0x000f28000c2e1900 */
[----:B------:R-:W4:Y:S01]  /*0240*/  @!P0 LDG.E.EL R19, desc[UR4][R16.64] ;  /* 0x0000000410138981 */ /* 0x000f22000c2e1900 */
[----:B0-----:R-:W-:-:S04]  /*0250*/  IMAD.WIDE R6, R0, 0x4, R6 ;  /* 0x0000000400067825 */ /* 0x001fc800078e0206 */
[----:B--2---:R-:W-:-:S04]  /*0260*/  FADD R4, R4, 9.9999997473787516356e-06 ;  /* 0x3727c5ac04047421 */ /* 0x004fc80000000000 */
[----:B------:R-:W0:Y:S02]  /*0270*/  MUFU.SQRT R20, R4 ;  /* 0x0000000400147308 */ /* 0x000e240000002000 */
[C---:B0-----:R-:W-:Y:S02]  /*0280*/  FSETP.GT.AND P1, PT, R20.reuse, 8.50705917302346158658e+37, PT ;  /* 0x7e8000001400780b */ /* 0x041fe40003f24000 */
[----:B------:R-:W-:-:S11]  /*0290*/  FSETP.GEU.AND P2, PT, R20, 1.175494350822287508e-38, PT ;  /* 0x008000001400780b */ /* 0x000fd60003f4e000 */
[----:B------:R-:W-:-:S04]  /*02a0*/  @P1 FMUL R20, R20, 0.25 ;  /* 0x3e80000014141820 */ /* 0x000fc80000400000 */
[----:B------:R-:W-:-:S06]  /*02b0*/  @!P2 FMUL R20, R20, 16777216 ;  /* 0x4b8000001414a820 */ /* 0x000fcc0000400000 */
[----:B------:R-:W0:Y:S01]  /*02c0*/  MUFU.RCP R20, R20 ;  /* 0x0000001400147308 */ /* 0x000e220000001000 */
[----:B------:R-:W-:Y:S01]  /*02d0*/  FSEL R11, R11, 1, P1 ;  /* 0x3f8000000b0b7808 */ /* 0x000fe20000800000 */
[----:B-----5:R-:W-:-:S04]  /*02e0*/  FADD R5, R8, R5 ;  /* 0x0000000508057221 */ /* 0x020fc80000000000 */
[----:B------:R-:W-:Y:S01]  /*02f0*/  @!P2 FMUL R11, R11, 16777216 ;  /* 0x4b8000000b0ba820 */ /* 0x000fe20000400000 */
[----:B---3--:R-:W-:-:S03]  /*0300*/  FADD R9, R5, -R9 ;  /* 0x8000000905097221 */ /* 0x008fc60000000000 */
[----:B0-----:R-:W-:-:S04]  /*0310*/  FMUL R4, R20, R11 ;  /* 0x0000000b14047220 */ /* 0x001fc80000400000 */
[----:B------:R-:W-:-:S04]  /*0320*/  FMUL R4, R9, R4 ;  /* 0x0000000409047220 */ /* 0x000fc80000400000 */
[----:B----4-:R-:W-:Y:S01]  /*0330*/  FFMA R4, R4, R18, R19 ;  /* 0x0000001204047223 */ /* 0x010fe20000000013 */
[----:B------:R0:W-:Y:S04]  /*0340*/  @!P0 STG.E desc[UR4][R2.64], R5 ;  /* 0x0000000502008986 */ /* 0x0001e8000c101904 */
[----:B------:R-:W-:-:S04]  /*0350*/  FSETP.GEU.AND P1, PT, R4, RZ, PT ;  /* 0x000000ff0400720b */ /* 0x000fc80003f2e000 */
[----:B------:R-:W-:Y:S01]  /*0360*/  FSEL R9, R4, RZ, P1 ;  /* 0x000000ff04097208 */ /* 0x000fe20000800000 */
[----:B0-----:R-:W-:Y:S08]  /*0370*/  @P0 EXIT ;  /* 0x000000000000094d */ /* 0x001ff00003800000 */
[----:B------:R-:W-:Y:S01]  /*0380*/  STG.E desc[UR4][R6.64], R9 ;  /* 0x0000000906007986 */ /* 0x000fe2000c101904 */
[----:B------:R-:W-:Y:S05]  /*0390*/  EXIT ;  /* 0x000000000000794d */ /* 0x000fea0003800000 */
.L_x_0:
[----:B------:R-:W-:-:S00]  /*03a0*/  BRA `(.L_x_0) ;  /* 0xfffffffc00fc7947 */ /* 0x000fc0000383ffff */
[----:B------:R-:W-:-:S00]  /*03b0*/  NOP ;  /* 0x0000000000007918 */ /* 0x000fc00000000000 */
        /* <DEDUP_REMOVED lines=12> */
.L_x_1:


//--------------------- .nv.global.init           --------------------------
	.section	.nv.global.init,"aw",@progbits
.nv.global.init:
	.type		_$_str,@object
	.size		_$_str,(_$_str_$_2 - _$_str)
_$_str:
        /*0000*/ 	.byte	0x5f, 0x5f, 0x43, 0x55, 0x44, 0x41, 0x5f, 0x46, 0x54, 0x5a, 0x00
	.type		_$_str_$_2,@object
	.size		_$_str_$_2,(.L_1 - _$_str_$_2)
_$_str_$_2:
        /*000b*/ 	.byte	0x5f, 0x5f, 0x43, 0x55, 0x44, 0x41, 0x5f, 0x50, 0x52, 0x45, 0x43, 0x5f, 0x53, 0x51, 0x52, 0x54
        /*001b*/ 	.byte	0x00
.L_1:


//--------------------- .nv.constant0.triton_poi_fused__native_batch_norm_legit_no_training_convolution_relu_9 --------------------------
	.section	.nv.constant0.triton_poi_fused__native_batch_norm_legit_no_training_convolution_relu_9,"a",@progbits
	.sectionflags	@""
	.align	4
.nv.constant0.triton_poi_fused__native_batch_norm_legit_no_training_convolution_relu_9:
	.zero		588
